//
// Generated by NVIDIA NVVM Compiler
//
// Compiler Build ID: CL-36424714
// Cuda compilation tools, release 13.0, V13.0.88
// Based on NVVM 20.0.0
//

.version 9.0
.target sm_100
.address_size 64

	// .globl	_Z20matrixMultiplicationPiS_S_iii

.visible .entry _Z20matrixMultiplicationPiS_S_iii(
	.param .u64 .ptr .align 1 _Z20matrixMultiplicationPiS_S_iii_param_0,
	.param .u64 .ptr .align 1 _Z20matrixMultiplicationPiS_S_iii_param_1,
	.param .u64 .ptr .align 1 _Z20matrixMultiplicationPiS_S_iii_param_2,
	.param .u32 _Z20matrixMultiplicationPiS_S_iii_param_3,
	.param .u32 _Z20matrixMultiplicationPiS_S_iii_param_4,
	.param .u32 _Z20matrixMultiplicationPiS_S_iii_param_5
)
{
	.reg .pred 	%p<13>;
	.reg .b32 	%r<107>;
	.reg .b64 	%rd<53>;

	ld.param.u64 	%rd7, [_Z20matrixMultiplicationPiS_S_iii_param_0];
	ld.param.u64 	%rd8, [_Z20matrixMultiplicationPiS_S_iii_param_1];
	ld.param.u64 	%rd6, [_Z20matrixMultiplicationPiS_S_iii_param_2];
	ld.param.u32 	%r32, [_Z20matrixMultiplicationPiS_S_iii_param_3];
	ld.param.u32 	%r30, [_Z20matrixMultiplicationPiS_S_iii_param_4];
	ld.param.u32 	%r31, [_Z20matrixMultiplicationPiS_S_iii_param_5];
	cvta.to.global.u64 	%rd1, %rd8;
	cvta.to.global.u64 	%rd2, %rd7;
	mov.u32 	%r33, %ctaid.y;
	mov.u32 	%r34, %ntid.y;
	mov.u32 	%r35, %tid.y;
	mad.lo.s32 	%r1, %r33, %r34, %r35;
	mov.u32 	%r36, %ctaid.x;
	mov.u32 	%r37, %ntid.x;
	mov.u32 	%r38, %tid.x;
	mad.lo.s32 	%r2, %r36, %r37, %r38;
	setp.ge.s32 	%p1, %r1, %r32;
	setp.ge.s32 	%p2, %r2, %r31;
	or.pred  	%p3, %p1, %p2;
	@%p3 bra 	$L__BB0_14;
	setp.lt.s32 	%p4, %r30, 1;
	mov.b32 	%r106, 0;
	@%p4 bra 	$L__BB0_13;
	mul.lo.s32 	%r3, %r30, %r1;
	and.b32  	%r4, %r30, 7;
	setp.lt.u32 	%p5, %r30, 8;
	mov.b32 	%r101, 0;
	mov.u32 	%r106, %r101;
	@%p5 bra 	$L__BB0_5;
	and.b32  	%r101, %r30, 2147483640;
	neg.s32 	%r95, %r101;
	shl.b32 	%r7, %r31, 3;
	mul.wide.u32 	%rd9, %r3, 4;
	add.s64 	%rd10, %rd9, %rd2;
	add.s64 	%rd52, %rd10, 16;
	mov.b32 	%r106, 0;
	mul.wide.s32 	%rd13, %r31, 4;
	mov.u32 	%r94, %r2;
$L__BB0_4:
	.pragma "nounroll";
	ld.global.u32 	%r43, [%rd52+-16];
	mul.wide.s32 	%rd11, %r94, 4;
	add.s64 	%rd12, %rd1, %rd11;
	ld.global.u32 	%r44, [%rd12];
	mad.lo.s32 	%r45, %r44, %r43, %r106;
	ld.global.u32 	%r46, [%rd52+-12];
	add.s64 	%rd14, %rd12, %rd13;
	ld.global.u32 	%r47, [%rd14];
	mad.lo.s32 	%r48, %r47, %r46, %r45;
	ld.global.u32 	%r49, [%rd52+-8];
	add.s64 	%rd15, %rd14, %rd13;
	ld.global.u32 	%r50, [%rd15];
	mad.lo.s32 	%r51, %r50, %r49, %r48;
	ld.global.u32 	%r52, [%rd52+-4];
	add.s64 	%rd16, %rd15, %rd13;
	ld.global.u32 	%r53, [%rd16];
	mad.lo.s32 	%r54, %r53, %r52, %r51;
	ld.global.u32 	%r55, [%rd52];
	add.s64 	%rd17, %rd16, %rd13;
	ld.global.u32 	%r56, [%rd17];
	mad.lo.s32 	%r57, %r56, %r55, %r54;
	ld.global.u32 	%r58, [%rd52+4];
	add.s64 	%rd18, %rd17, %rd13;
	ld.global.u32 	%r59, [%rd18];
	mad.lo.s32 	%r60, %r59, %r58, %r57;
	ld.global.u32 	%r61, [%rd52+8];
	add.s64 	%rd19, %rd18, %rd13;
	ld.global.u32 	%r62, [%rd19];
	mad.lo.s32 	%r63, %r62, %r61, %r60;
	ld.global.u32 	%r64, [%rd52+12];
	add.s64 	%rd20, %rd19, %rd13;
	ld.global.u32 	%r65, [%rd20];
	mad.lo.s32 	%r106, %r65, %r64, %r63;
	add.s32 	%r95, %r95, 8;
	add.s32 	%r94, %r94, %r7;
	add.s64 	%rd52, %rd52, 32;
	setp.ne.s32 	%p6, %r95, 0;
	@%p6 bra 	$L__BB0_4;
$L__BB0_5:
	setp.eq.s32 	%p7, %r4, 0;
	@%p7 bra 	$L__BB0_13;
	and.b32  	%r17, %r30, 3;
	setp.lt.u32 	%p8, %r4, 4;
	@%p8 bra 	$L__BB0_8;
	add.s32 	%r67, %r101, %r3;
	mul.wide.u32 	%rd21, %r67, 4;
	add.s64 	%rd22, %rd2, %rd21;
	ld.global.u32 	%r68, [%rd22];
	mad.lo.s32 	%r69, %r101, %r31, %r2;
	mul.wide.s32 	%rd23, %r69, 4;
	add.s64 	%rd24, %rd1, %rd23;
	ld.global.u32 	%r70, [%rd24];
	mad.lo.s32 	%r71, %r70, %r68, %r106;
	cvt.u64.u32 	%rd25, %r3;
	cvt.u64.u32 	%rd26, %r101;
	add.s64 	%rd27, %rd26, %rd25;
	shl.b64 	%rd28, %rd27, 2;
	add.s64 	%rd29, %rd2, %rd28;
	ld.global.u32 	%r72, [%rd29+4];
	mul.wide.s32 	%rd30, %r31, 4;
	add.s64 	%rd31, %rd24, %rd30;
	ld.global.u32 	%r73, [%rd31];
	mad.lo.s32 	%r74, %r73, %r72, %r71;
	ld.global.u32 	%r75, [%rd29+8];
	add.s64 	%rd32, %rd31, %rd30;
	ld.global.u32 	%r76, [%rd32];
	mad.lo.s32 	%r77, %r76, %r75, %r74;
	ld.global.u32 	%r78, [%rd29+12];
	add.s64 	%rd33, %rd32, %rd30;
	ld.global.u32 	%r79, [%rd33];
	mad.lo.s32 	%r106, %r79, %r78, %r77;
	add.s32 	%r101, %r101, 4;
$L__BB0_8:
	setp.eq.s32 	%p9, %r17, 0;
	@%p9 bra 	$L__BB0_13;
	setp.eq.s32 	%p10, %r17, 1;
	@%p10 bra 	$L__BB0_11;
	add.s32 	%r81, %r101, %r3;
	mul.wide.u32 	%rd34, %r81, 4;
	add.s64 	%rd35, %rd2, %rd34;
	ld.global.u32 	%r82, [%rd35];
	mad.lo.s32 	%r83, %r101, %r31, %r2;
	mul.wide.s32 	%rd36, %r83, 4;
	add.s64 	%rd37, %rd1, %rd36;
	ld.global.u32 	%r84, [%rd37];
	mad.lo.s32 	%r85, %r84, %r82, %r106;
	cvt.u64.u32 	%rd38, %r3;
	cvt.u64.u32 	%rd39, %r101;
	add.s64 	%rd40, %rd39, %rd38;
	shl.b64 	%rd41, %rd40, 2;
	add.s64 	%rd42, %rd2, %rd41;
	ld.global.u32 	%r86, [%rd42+4];
	mul.wide.s32 	%rd43, %r31, 4;
	add.s64 	%rd44, %rd37, %rd43;
	ld.global.u32 	%r87, [%rd44];
	mad.lo.s32 	%r106, %r87, %r86, %r85;
	add.s32 	%r101, %r101, 2;
$L__BB0_11:
	and.b32  	%r88, %r30, 1;
	setp.eq.b32 	%p11, %r88, 1;
	not.pred 	%p12, %p11;
	@%p12 bra 	$L__BB0_13;
	add.s32 	%r89, %r101, %r3;
	mul.wide.u32 	%rd45, %r89, 4;
	add.s64 	%rd46, %rd2, %rd45;
	ld.global.u32 	%r90, [%rd46];
	mad.lo.s32 	%r91, %r101, %r31, %r2;
	mul.wide.s32 	%rd47, %r91, 4;
	add.s64 	%rd48, %rd1, %rd47;
	ld.global.u32 	%r92, [%rd48];
	mad.lo.s32 	%r106, %r92, %r90, %r106;
$L__BB0_13:
	mad.lo.s32 	%r93, %r31, %r1, %r2;
	cvta.to.global.u64 	%rd49, %rd6;
	mul.wide.s32 	%rd50, %r93, 4;
	add.s64 	%rd51, %rd49, %rd50;
	st.global.u32 	[%rd51], %r106;
$L__BB0_14:
	ret;

}


// ===== COMPILED SASS (sm_100) =====

	.target	sm_100

	.elftype	@"ET_EXEC"


//--------------------- .note.nv.tkinfo           --------------------------
	.section	.note.nv.tkinfo,"",@"SHT_NOTE"
	.sectionflags	@"SHF_NOTE_NV_TKINFO"
	.tkinfo
        /*0018*/ 	.word	0x00000002
        /*0030*/ 	.string	""
        /*0030*/ 	.string	"ptxas"
        /*0030*/ 	.string	"Cuda compilation tools, release 13.0, V13.0.88"
        /*0030*/ 	.string	"Build cuda_13.0.r13.0/compiler.36424714_0"
        /*0030*/ 	.string	"-arch sm_100 -m 64 "



//--------------------- .note.nv.cuinfo           --------------------------
	.section	.note.nv.cuinfo,"",@"SHT_NOTE"
	.sectionflags	@"SHF_NOTE_NV_CUINFO"
        /*0018*/ 	.short	0x0002
        /*001a*/ 	.short	0x0064
        /*001c*/ 	.short	0x0082
	.zero		2


//--------------------- .nv.info                  --------------------------
	.section	.nv.info,"",@"SHT_CUDA_INFO"
	.align	4


	//----- nvinfo : EIATTR_REGCOUNT
	.align		4
        /*0000*/ 	.byte	0x04, 0x2f
        /*0002*/ 	.short	(.L_1 - .L_0)
	.align		4
.L_0:
        /*0004*/ 	.word	index@(_Z20matrixMultiplicationPiS_S_iii)
        /*0008*/ 	.word	0x00000020


	//----- nvinfo : EIATTR_FRAME_SIZE
	.align		4
.L_1:
        /*000c*/ 	.byte	0x04, 0x11
        /*000e*/ 	.short	(.L_3 - .L_2)
	.align		4
.L_2:
        /*0010*/ 	.word	index@(_Z20matrixMultiplicationPiS_S_iii)
        /*0014*/ 	.word	0x00000000


	//----- nvinfo : EIATTR_MIN_STACK_SIZE
	.align		4
.L_3:
        /*0018*/ 	.byte	0x04, 0x12
        /*001a*/ 	.short	(.L_5 - .L_4)
	.align		4
.L_4:
        /*001c*/ 	.word	index@(_Z20matrixMultiplicationPiS_S_iii)
        /*0020*/ 	.word	0x00000000
.L_5:


//--------------------- .nv.compat                --------------------------
	.section	.nv.compat,"",@"SHT_CUDA_COMPAT_INFO"
	.align	4
        /*0000*/ 	.byte	0x02, 0x09, 0x00, 0x00, 0x02, 0x02, 0x01, 0x00, 0x02, 0x05, 0x05, 0x00, 0x03, 0x07, 0x01, 0x01
        /*0010*/ 	.byte	0x02, 0x03, 0x00, 0x00, 0x02, 0x06, 0x01, 0x00, 0x04, 0x0b, 0x08, 0x00, 0x09, 0x00, 0x00, 0x00
        /*0020*/ 	.byte	0x00, 0x00, 0x00, 0x00


//--------------------- .nv.info._Z20matrixMultiplicationPiS_S_iii --------------------------
	.section	.nv.info._Z20matrixMultiplicationPiS_S_iii,"",@"SHT_CUDA_INFO"
	.sectionflags	@""
	.align	4


	//----- nvinfo : EIATTR_CUDA_API_VERSION
	.align		4
        /*0000*/ 	.byte	0x04, 0x37
        /*0002*/ 	.short	(.L_7 - .L_6)
.L_6:
        /*0004*/ 	.word	0x00000082


	//----- nvinfo : EIATTR_KPARAM_INFO
	.align		4
.L_7:
        /*0008*/ 	.byte	0x04, 0x17
        /*000a*/ 	.short	(.L_9 - .L_8)
.L_8:
        /*000c*/ 	.word	0x00000000
        /*0010*/ 	.short	0x0005
        /*0012*/ 	.short	0x0020
        /*0014*/ 	.byte	0x00, 0xf0, 0x11, 0x00


	//----- nvinfo : EIATTR_KPARAM_INFO
	.align		4
.L_9:
        /*0018*/ 	.byte	0x04, 0x17
        /*001a*/ 	.short	(.L_11 - .L_10)
.L_10:
        /*001c*/ 	.word	0x00000000
        /*0020*/ 	.short	0x0004
        /*0022*/ 	.short	0x001c
        /*0024*/ 	.byte	0x00, 0xf0, 0x11, 0x00


	//----- nvinfo : EIATTR_KPARAM_INFO
	.align		4
.L_11:
        /*0028*/ 	.byte	0x04, 0x17
        /*002a*/ 	.short	(.L_13 - .L_12)
.L_12:
        /*002c*/ 	.word	0x00000000
        /*0030*/ 	.short	0x0003
        /*0032*/ 	.short	0x0018
        /*0034*/ 	.byte	0x00, 0xf0, 0x11, 0x00


	//----- nvinfo : EIATTR_KPARAM_INFO
	.align		4
.L_13:
        /*0038*/ 	.byte	0x04, 0x17
        /*003a*/ 	.short	(.L_15 - .L_14)
.L_14:
        /*003c*/ 	.word	0x00000000
        /*0040*/ 	.short	0x0002
        /*0042*/ 	.short	0x0010
        /*0044*/ 	.byte	0x00, 0xf5, 0x21, 0x00


	//----- nvinfo : EIATTR_KPARAM_INFO
	.align		4
.L_15:
        /*0048*/ 	.byte	0x04, 0x17
        /*004a*/ 	.short	(.L_17 - .L_16)
.L_16:
        /*004c*/ 	.word	0x00000000
        /*0050*/ 	.short	0x0001
        /*0052*/ 	.short	0x0008
        /*0054*/ 	.byte	0x00, 0xf5, 0x21, 0x00


	//----- nvinfo : EIATTR_KPARAM_INFO
	.align		4
.L_17:
        /*0058*/ 	.byte	0x04, 0x17
        /*005a*/ 	.short	(.L_19 - .L_18)
.L_18:
        /*005c*/ 	.word	0x00000000
        /*0060*/ 	.short	0x0000
        /*0062*/ 	.short	0x0000
        /*0064*/ 	.byte	0x00, 0xf5, 0x21, 0x00


	//----- nvinfo : EIATTR_SPARSE_MMA_MASK
	.align		4
.L_19:
        /*0068*/ 	.byte	0x03, 0x50
        /*006a*/ 	.short	0x0000


	//----- nvinfo : EIATTR_MAXREG_COUNT
	.align		4
        /*006c*/ 	.byte	0x03, 0x1b
        /*006e*/ 	.short	0x00ff


	//----- nvinfo : EIATTR_MERCURY_ISA_VERSION
	.align		4
        /*0070*/ 	.byte	0x03, 0x5f
        /*0072*/ 	.short	0x0101


	//----- nvinfo : EIATTR_VRC_CTA_INIT_COUNT
	.align		4
        /*0074*/ 	.byte	0x02, 0x4a
	.zero		1
	.zero		1


	//----- nvinfo : EIATTR_EXIT_INSTR_OFFSETS
	.align		4
        /*0078*/ 	.byte	0x04, 0x1c
        /*007a*/ 	.short	(.L_21 - .L_20)


	//   ....[0]....
.L_20:
        /*007c*/ 	.word	0x000000d0


	//   ....[1]....
        /*0080*/ 	.word	0x000008e0


	//----- nvinfo : EIATTR_CBANK_PARAM_SIZE
	.align		4
.L_21:
        /*0084*/ 	.byte	0x03, 0x19
        /*0086*/ 	.short	0x0024


	//----- nvinfo : EIATTR_PARAM_CBANK
	.align		4
        /*0088*/ 	.byte	0x04, 0x0a
        /*008a*/ 	.short	(.L_23 - .L_22)
	.align		4
.L_22:
        /*008c*/ 	.word	index@(.nv.constant0._Z20matrixMultiplicationPiS_S_iii)
        /*0090*/ 	.short	0x0380
        /*0092*/ 	.short	0x0024


	//----- nvinfo : EIATTR_SW_WAR
	.align		4
.L_23:
        /*0094*/ 	.byte	0x04, 0x36
        /*0096*/ 	.short	(.L_25 - .L_24)
.L_24:
        /*0098*/ 	.word	0x00000008
.L_25:


//--------------------- .nv.callgraph             --------------------------
	.section	.nv.callgraph,"",@"SHT_CUDA_CALLGRAPH"
	.align	4
	.sectionentsize	8
	.align		4
        /*0000*/ 	.word	0x00000000
	.align		4
        /*0004*/ 	.word	0xffffffff
	.align		4
        /*0008*/ 	.word	0x00000000
	.align		4
        /*000c*/ 	.word	0xfffffffe
	.align		4
        /*0010*/ 	.word	0x00000000
	.align		4
        /*0014*/ 	.word	0xfffffffd
	.align		4
        /*0018*/ 	.word	0x00000000
	.align		4
        /*001c*/ 	.word	0xfffffffc


//--------------------- .text._Z20matrixMultiplicationPiS_S_iii --------------------------
	.section	.text._Z20matrixMultiplicationPiS_S_iii,"ax",@progbits
	.align	128
        .global         _Z20matrixMultiplicationPiS_S_iii
        .type           _Z20matrixMultiplicationPiS_S_iii,@function
        .size           _Z20matrixMultiplicationPiS_S_iii,(.L_x_5 - _Z20matrixMultiplicationPiS_S_iii)
        .other          _Z20matrixMultiplicationPiS_S_iii,@"STO_CUDA_ENTRY STV_DEFAULT"
_Z20matrixMultiplicationPiS_S_iii:
.text._Z20matrixMultiplicationPiS_S_iii:
[----:B------:R-:W-:Y:S01]  /*0000*/  LDC R1, c[0x0][0x37c] ;  /* 0x0000df00ff017b82 */ /* 0x000fe20000000800 */
[----:B------:R-:W0:Y:S07]  /*0010*/  S2R R5, SR_TID.X ;  /* 0x0000000000057919 */ /* 0x000e2e0000002100 */
[----:B------:R-:W1:Y:S01]  /*0020*/  LDC R16, c[0x0][0x364] ;  /* 0x0000d900ff107b82 */ /* 0x000e620000000800 */
[----:B------:R-:W2:Y:S01]  /*0030*/  LDCU UR6, c[0x0][0x398] ;  /* 0x00007300ff0677ac */ /* 0x000ea20008000800 */
[----:B------:R-:W1:Y:S06]  /*0040*/  S2R R3, SR_TID.Y ;  /* 0x0000000000037919 */ /* 0x000e6c0000002200 */
[----:B------:R-:W0:Y:S08]  /*0050*/  S2UR UR5, SR_CTAID.X ;  /* 0x00000000000579c3 */ /* 0x000e300000002500 */
[----:B------:R-:W0:Y:S08]  /*0060*/  LDC R0, c[0x0][0x360] ;  /* 0x0000d800ff007b82 */ /* 0x000e300000000800 */
[----:B------:R-:W1:Y:S08]  /*0070*/  S2UR UR4, SR_CTAID.Y ;  /* 0x00000000000479c3 */ /* 0x000e700000002600 */
[----:B------:R-:W3:Y:S01]  /*0080*/  LDC R17, c[0x0][0x3a0] ;  /* 0x0000e800ff117b82 */ /* 0x000ee20000000800 */
[----:B0-----:R-:W-:-:S02]  /*0090*/  IMAD R0, R0, UR5, R5 ;  /* 0x0000000500007c24 */ /* 0x001fc4000f8e0205 */
[----:B-1----:R-:W-:-:S03]  /*00a0*/  IMAD R16, R16, UR4, R3 ;  /* 0x0000000410107c24 */ /* 0x002fc6000f8e0203 */
[----:B---3--:R-:W-:-:S04]  /*00b0*/  ISETP.GE.AND P0, PT, R0, R17, PT ;  /* 0x000000110000720c */ /* 0x008fc80003f06270 */
[----:B--2---:R-:W-:-:S13]  /*00c0*/  ISETP.GE.OR P0, PT, R16, UR6, P0 ;  /* 0x0000000610007c0c */ /* 0x004fda0008706670 */
[----:B------:R-:W-:Y:S05]  /*00d0*/  @P0 EXIT ;  /* 0x000000000000094d */ /* 0x000fea0003800000 */
[----:B------:R-:W0:Y:S01]  /*00e0*/  LDC R19, c[0x0][0x39c] ;  /* 0x0000e700ff137b82 */ /* 0x000e220000000800 */
[----:B------:R-:W1:Y:S01]  /*00f0*/  LDCU.64 UR4, c[0x0][0x358] ;  /* 0x00006b00ff0477ac */ /* 0x000e620008000a00 */
[----:B------:R-:W-:Y:S01]  /*0100*/  HFMA2 R24, -RZ, RZ, 0, 0 ;  /* 0x00000000ff187431 */ /* 0x000fe200000001ff */
[----:B0-----:R-:W-:-:S13]  /*0110*/  ISETP.GE.AND P0, PT, R19, 0x1, PT ;  /* 0x000000011300780c */ /* 0x001fda0003f06270 */
[----:B-1----:R-:W-:Y:S05]  /*0120*/  @!P0 BRA `(.L_x_0) ;  /* 0x0000000400dc8947 */ /* 0x002fea0003800000 */
[C---:B------:R-:W-:Y:S01]  /*0130*/  ISETP.GE.U32.AND P1, PT, R19.reuse, 0x8, PT ;  /* 0x000000081300780c */ /* 0x040fe20003f26070 */
[----:B------:R-:W-:Y:S01]  /*0140*/  IMAD R20, R16, R19, RZ ;  /* 0x0000001310147224 */ /* 0x000fe200078e02ff */
[----:B------:R-:W-:Y:S02]  /*0150*/  LOP3.LUT R27, R19, 0x7, RZ, 0xc0, !PT ;  /* 0x00000007131b7812 */ /* 0x000fe400078ec0ff */
[----:B------:R-:W-:Y:S02]  /*0160*/  MOV R21, RZ ;  /* 0x000000ff00157202 */ /* 0x000fe40000000f00 */
[----:B------:R-:W-:Y:S02]  /*0170*/  ISETP.NE.AND P0, PT, R27, RZ, PT ;  /* 0x000000ff1b00720c */ /* 0x000fe40003f05270 */
[----:B------:R-:W-:-:S05]  /*0180*/  MOV R24, RZ ;  /* 0x000000ff00187202 */ /* 0x000fca0000000f00 */
[----:B------:R-:W-:Y:S06]  /*0190*/  @!P1 BRA `(.L_x_1) ;  /* 0x0000000000c09947 */ /* 0x000fec0003800000 */
[----:B------:R-:W0:Y:S01]  /*01a0*/  LDC.64 R2, c[0x0][0x380] ;  /* 0x0000e000ff027b82 */ /* 0x000e220000000a00 */
[----:B------:R-:W-:Y:S02]  /*01b0*/  LOP3.LUT R21, R19, 0x7ffffff8, RZ, 0xc0, !PT ;  /* 0x7ffffff813157812 */ /* 0x000fe400078ec0ff */
[----:B------:R-:W-:Y:S02]  /*01c0*/  MOV R24, RZ ;  /* 0x000000ff00187202 */ /* 0x000fe40000000f00 */
[----:B------:R-:W-:Y:S02]  /*01d0*/  MOV R18, R0 ;  /* 0x0000000000127202 */ /* 0x000fe40000000f00 */
[----:B------:R-:W-:Y:S01]  /*01e0*/  IADD3 R22, PT, PT, -R21, RZ, RZ ;  /* 0x000000ff15167210 */ /* 0x000fe20007ffe1ff */
[----:B0-----:R-:W-:-:S03]  /*01f0*/  IMAD.WIDE.U32 R2, R20, 0x4, R2 ;  /* 0x0000000414027825 */ /* 0x001fc600078e0002 */
[----:B------:R-:W-:-:S04]  /*0200*/  IADD3 R4, P1, PT, R2, 0x10, RZ ;  /* 0x0000001002047810 */ /* 0x000fc80007f3e0ff */
[----:B------:R-:W-:-:S09]  /*0210*/  IADD3.X R3, PT, PT, RZ, R3, RZ, P1, !PT ;  /* 0x00000003ff037210 */ /* 0x000fd20000ffe4ff */
.L_x_2:
[----:B------:R-:W0:Y:S01]  /*0220*/  LDC.64 R14, c[0x0][0x388] ;  /* 0x0000e200ff0e7b82 */ /* 0x000e220000000a00 */
[----:B------:R-:W-:-:S05]  /*0230*/  MOV R2, R4 ;  /* 0x0000000400027202 */ /* 0x000fca0000000f00 */
[----:B------:R-:W2:Y:S04]  /*0240*/  LDG.E R25, desc[UR4][R2.64+-0x10] ;  /* 0xfffff00402197981 */ /* 0x000ea8000c1e1900 */
[----:B------:R-:W3:Y:S04]  /*0250*/  LDG.E R23, desc[UR4][R2.64+-0xc] ;  /* 0xfffff40402177981 */ /* 0x000ee8000c1e1900 */
[----:B------:R-:W4:Y:S04]  /*0260*/  LDG.E R29, desc[UR4][R2.64+-0x8] ;  /* 0xfffff804021d7981 */ /* 0x000f28000c1e1900 */
[----:B------:R-:W5:Y:S01]  /*0270*/  LDG.E R28, desc[UR4][R2.64+-0x4] ;  /* 0xfffffc04021c7981 */ /* 0x000f62000c1e1900 */
[----:B0-----:R-:W-:-:S05]  /*0280*/  IMAD.WIDE R14, R18, 0x4, R14 ;  /* 0x00000004120e7825 */ /* 0x001fca00078e020e */
[----:B------:R0:W2:Y:S01]  /*0290*/  LDG.E R26, desc[UR4][R14.64] ;  /* 0x000000040e1a7981 */ /* 0x0000a2000c1e1900 */
[----:B------:R-:W-:-:S04]  /*02a0*/  IMAD.WIDE R12, R17, 0x4, R14 ;  /* 0x00000004110c7825 */ /* 0x000fc800078e020e */
[C---:B------:R-:W-:Y:S02]  /*02b0*/  IMAD.WIDE R4, R17.reuse, 0x4, R12 ;  /* 0x0000000411047825 */ /* 0x040fe400078e020c */
[----:B------:R-:W3:Y:S02]  /*02c0*/  LDG.E R12, desc[UR4][R12.64] ;  /* 0x000000040c0c7981 */ /* 0x000ee4000c1e1900 */
[C---:B------:R-:W-:Y:S02]  /*02d0*/  IMAD.WIDE R8, R17.reuse, 0x4, R4 ;  /* 0x0000000411087825 */ /* 0x040fe400078e0204 */
[----:B------:R-:W4:Y:S02]  /*02e0*/  LDG.E R4, desc[UR4][R4.64] ;  /* 0x0000000404047981 */ /* 0x000f24000c1e1900 */
[C---:B------:R-:W-:Y:S02]  /*02f0*/  IMAD.WIDE R6, R17.reuse, 0x4, R8 ;  /* 0x0000000411067825 */ /* 0x040fe400078e0208 */
[----:B------:R-:W5:Y:S02]  /*0300*/  LDG.E R8, desc[UR4][R8.64] ;  /* 0x0000000408087981 */ /* 0x000f64000c1e1900 */
[----:B------:R-:W-:-:S02]  /*0310*/  IMAD.WIDE R10, R17, 0x4, R6 ;  /* 0x00000004110a7825 */ /* 0x000fc400078e0206 */
[----:B------:R-:W5:Y:S04]  /*0320*/  LDG.E R5, desc[UR4][R2.64] ;  /* 0x0000000402057981 */ /* 0x000f68000c1e1900 */
[----:B------:R-:W5:Y:S01]  /*0330*/  LDG.E R6, desc[UR4][R6.64] ;  /* 0x0000000406067981 */ /* 0x000f62000c1e1900 */
[----:B0-----:R-:W-:-:S03]  /*0340*/  IMAD.WIDE R14, R17, 0x4, R10 ;  /* 0x00000004110e7825 */ /* 0x001fc600078e020a */
[----:B------:R-:W5:Y:S04]  /*0350*/  LDG.E R10, desc[UR4][R10.64] ;  /* 0x000000040a0a7981 */ /* 0x000f68000c1e1900 */
[----:B------:R-:W5:Y:S04]  /*0360*/  LDG.E R13, desc[UR4][R14.64] ;  /* 0x000000040e0d7981 */ /* 0x000f68000c1e1900 */
[----:B------:R-:W5:Y:S04]  /*0370*/  LDG.E R7, desc[UR4][R2.64+0x4] ;  /* 0x0000040402077981 */ /* 0x000f68000c1e1900 */
[----:B------:R-:W5:Y:S01]  /*0380*/  LDG.E R9, desc[UR4][R2.64+0xc] ;  /* 0x00000c0402097981 */ /* 0x000f62000c1e1900 */
[----:B--2---:R-:W-:-:S02]  /*0390*/  IMAD R26, R25, R26, R24 ;  /* 0x0000001a191a7224 */ /* 0x004fc400078e0218 */
[----:B------:R-:W-:Y:S02]  /*03a0*/  IMAD.WIDE R24, R17, 0x4, R14 ;  /* 0x0000000411187825 */ /* 0x000fe400078e020e */
[----:B------:R0:W2:Y:S04]  /*03b0*/  LDG.E R14, desc[UR4][R2.64+0x8] ;  /* 0x00000804020e7981 */ /* 0x0000a8000c1e1900 */
[----:B------:R-:W2:Y:S01]  /*03c0*/  LDG.E R24, desc[UR4][R24.64] ;  /* 0x0000000418187981 */ /* 0x000ea2000c1e1900 */
[----:B---3--:R-:W-:Y:S01]  /*03d0*/  IMAD R12, R23, R12, R26 ;  /* 0x0000000c170c7224 */ /* 0x008fe200078e021a */
[----:B------:R-:W-:-:S03]  /*03e0*/  IADD3 R22, PT, PT, R22, 0x8, RZ ;  /* 0x0000000816167810 */ /* 0x000fc60007ffe0ff */
[----:B----4-:R-:W-:Y:S01]  /*03f0*/  IMAD R29, R29, R4, R12 ;  /* 0x000000041d1d7224 */ /* 0x010fe200078e020c */
[----:B------:R-:W-:-:S03]  /*0400*/  ISETP.NE.AND P1, PT, R22, RZ, PT ;  /* 0x000000ff1600720c */ /* 0x000fc60003f25270 */
[----:B-----5:R-:W-:Y:S01]  /*0410*/  IMAD R8, R28, R8, R29 ;  /* 0x000000081c087224 */ /* 0x020fe200078e021d */
[----:B------:R-:W-:-:S03]  /*0420*/  IADD3 R4, P2, PT, R2, 0x20, RZ ;  /* 0x0000002002047810 */ /* 0x000fc60007f5e0ff */
[----:B------:R-:W-:Y:S01]  /*0430*/  IMAD R5, R5, R6, R8 ;  /* 0x0000000605057224 */ /* 0x000fe200078e0208 */
[----:B0-----:R-:W-:Y:S02]  /*0440*/  IADD3.X R3, PT, PT, RZ, R3, RZ, P2, !PT ;  /* 0x00000003ff037210 */ /* 0x001fe400017fe4ff */
[----:B------:R-:W-:Y:S01]  /*0450*/  LEA R18, R17, R18, 0x3 ;  /* 0x0000001211127211 */ /* 0x000fe200078e18ff */
[----:B------:R-:W-:-:S04]  /*0460*/  IMAD R5, R7, R10, R5 ;  /* 0x0000000a07057224 */ /* 0x000fc800078e0205 */
[----:B--2---:R-:W-:-:S04]  /*0470*/  IMAD R5, R14, R13, R5 ;  /* 0x0000000d0e057224 */ /* 0x004fc800078e0205 */
[----:B------:R-:W-:Y:S01]  /*0480*/  IMAD R24, R9, R24, R5 ;  /* 0x0000001809187224 */ /* 0x000fe200078e0205 */
[----:B------:R-:W-:Y:S06]  /*0490*/  @P1 BRA `(.L_x_2) ;  /* 0xfffffffc00601947 */ /* 0x000fec000383ffff */
.L_x_1:
[----:B------:R-:W-:Y:S05]  /*04a0*/  @!P0 BRA `(.L_x_0) ;  /* 0x0000000000fc8947 */ /* 0x000fea0003800000 */
[----:B------:R-:W-:Y:S02]  /*04b0*/  ISETP.GE.U32.AND P1, PT, R27, 0x4, PT ;  /* 0x000000041b00780c */ /* 0x000fe40003f26070 */
[----:B------:R-:W-:-:S04]  /*04c0*/  LOP3.LUT R14, R19, 0x3, RZ, 0xc0, !PT ;  /* 0x00000003130e7812 */ /* 0x000fc800078ec0ff */
[----:B------:R-:W-:-:S07]  /*04d0*/  ISETP.NE.AND P0, PT, R14, RZ, PT ;  /* 0x000000ff0e00720c */ /* 0x000fce0003f05270 */
[----:B------:R-:W-:Y:S06]  /*04e0*/  @!P1 BRA `(.L_x_3) ;  /* 0x00000000006c9947 */ /* 0x000fec0003800000 */
[----:B------:R-:W0:Y:S01]  /*04f0*/  LDC.64 R4, c[0x0][0x388] ;  /* 0x0000e200ff047b82 */ /* 0x000e220000000a00 */
[----:B------:R-:W1:Y:S01]  /*0500*/  LDCU.64 UR6, c[0x0][0x380] ;  /* 0x00007000ff0677ac */ /* 0x000e620008000a00 */
[----:B------:R-:W-:Y:S01]  /*0510*/  IMAD R7, R21, R17, R0 ;  /* 0x0000001115077224 */ /* 0x000fe200078e0200 */
[CC--:B------:R-:W-:Y:S02]  /*0520*/  IADD3 R3, PT, PT, R20.reuse, R21.reuse, RZ ;  /* 0x0000001514037210 */ /* 0x0c0fe40007ffe0ff */
[----:B------:R-:W-:-:S03]  /*0530*/  IADD3 R8, P1, PT, R20, R21, RZ ;  /* 0x0000001514087210 */ /* 0x000fc60007f3e0ff */
[----:B------:R-:W2:Y:S01]  /*0540*/  LDC.64 R12, c[0x0][0x380] ;  /* 0x0000e000ff0c7b82 */ /* 0x000ea20000000a00 */
[----:B0-----:R-:W-:-:S04]  /*0550*/  IMAD.WIDE R4, R7, 0x4, R4 ;  /* 0x0000000407047825 */ /* 0x001fc800078e0204 */
[----:B------:R-:W-:Y:S02]  /*0560*/  IMAD.WIDE R6, R17, 0x4, R4 ;  /* 0x0000000411067825 */ /* 0x000fe400078e0204 */
[----:B------:R-:W3:Y:S02]  /*0570*/  LDG.E R4, desc[UR4][R4.64] ;  /* 0x0000000404047981 */ /* 0x000ee4000c1e1900 */
[----:B--2---:R-:W-:Y:S01]  /*0580*/  IMAD.WIDE.U32 R12, R3, 0x4, R12 ;  /* 0x00000004030c7825 */ /* 0x004fe200078e000c */
[----:B------:R-:W-:Y:S02]  /*0590*/  IADD3.X R3, PT, PT, RZ, RZ, RZ, P1, !PT ;  /* 0x000000ffff037210 */ /* 0x000fe40000ffe4ff */
[----:B-1----:R-:W-:-:S03]  /*05a0*/  LEA R2, P1, R8, UR6, 0x2 ;  /* 0x0000000608027c11 */ /* 0x002fc6000f8210ff */
[----:B------:R-:W3:Y:S01]  /*05b0*/  LDG.E R13, desc[UR4][R12.64] ;  /* 0x000000040c0d7981 */ /* 0x000ee2000c1e1900 */
[----:B------:R-:W-:Y:S01]  /*05c0*/  LEA.HI.X R3, R8, UR7, R3, 0x2, P1 ;  /* 0x0000000708037c11 */ /* 0x000fe200088f1403 */
[C---:B------:R-:W-:Y:S02]  /*05d0*/  IMAD.WIDE R8, R17.reuse, 0x4, R6 ;  /* 0x0000000411087825 */ /* 0x040fe400078e0206 */
[----:B------:R-:W2:Y:S04]  /*05e0*/  LDG.E R6, desc[UR4][R6.64] ;  /* 0x0000000406067981 */ /* 0x000ea8000c1e1900 */
[----:B------:R-:W2:Y:S01]  /*05f0*/  LDG.E R15, desc[UR4][R2.64+0x4] ;  /* 0x00000404020f7981 */ /* 0x000ea2000c1e1900 */
[----:B------:R-:W-:-:S03]  /*0600*/  IMAD.WIDE R10, R17, 0x4, R8 ;  /* 0x00000004110a7825 */ /* 0x000fc600078e0208 */
[----:B------:R-:W4:Y:S04]  /*0610*/  LDG.E R22, desc[UR4][R8.64] ;  /* 0x0000000408167981 */ /* 0x000f28000c1e1900 */
[----:B------:R-:W4:Y:S04]  /*0620*/  LDG.E R18, desc[UR4][R2.64+0x8] ;  /* 0x0000080402127981 */ /* 0x000f28000c1e1900 */
[----:B------:R-:W5:Y:S04]  /*0630*/  LDG.E R26, desc[UR4][R2.64+0xc] ;  /* 0x00000c04021a7981 */ /* 0x000f68000c1e1900 */
[----:B------:R-:W5:Y:S01]  /*0640*/  LDG.E R10, desc[UR4][R10.64] ;  /* 0x000000040a0a7981 */ /* 0x000f62000c1e1900 */
[----:B------:R-:W-:Y:S01]  /*0650*/  IADD3 R21, PT, PT, R21, 0x4, RZ ;  /* 0x0000000415157810 */ /* 0x000fe20007ffe0ff */
[----:B---3--:R-:W-:-:S04]  /*0660*/  IMAD R24, R13, R4, R24 ;  /* 0x000000040d187224 */ /* 0x008fc800078e0218 */
[----:B--2---:R-:W-:-:S04]  /*0670*/  IMAD R15, R15, R6, R24 ;  /* 0x000000060f0f7224 */ /* 0x004fc800078e0218 */
[----:B----4-:R-:W-:-:S04]  /*0680*/  IMAD R15, R18, R22, R15 ;  /* 0x00000016120f7224 */ /* 0x010fc800078e020f */
[----:B-----5:R-:W-:-:S07]  /*0690*/  IMAD R24, R26, R10, R15 ;  /* 0x0000000a1a187224 */ /* 0x020fce00078e020f */
.L_x_3:
[----:B------:R-:W-:Y:S05]  /*06a0*/  @!P0 BRA `(.L_x_0) ;  /* 0x00000000007c8947 */ /* 0x000fea0003800000 */
[----:B------:R-:W-:Y:S01]  /*06b0*/  ISETP.NE.AND P1, PT, R14, 0x1, PT ;  /* 0x000000010e00780c */ /* 0x000fe20003f25270 */
[----:B------:R-:W0:Y:S01]  /*06c0*/  LDC.64 R10, c[0x0][0x380] ;  /* 0x0000e000ff0a7b82 */ /* 0x000e220000000a00 */
[----:B------:R-:W-:-:S04]  /*06d0*/  LOP3.LUT R19, R19, 0x1, RZ, 0xc0, !PT ;  /* 0x0000000113137812 */ /* 0x000fc800078ec0ff */
[----:B------:R-:W-:-:S03]  /*06e0*/  ISETP.NE.U32.AND P0, PT, R19, 0x1, PT ;  /* 0x000000011300780c */ /* 0x000fc60003f05070 */
[----:B------:R-:W1:Y:S04]  /*06f0*/  LDC.64 R8, c[0x0][0x388] ;  /* 0x0000e200ff087b82 */ /* 0x000e680000000a00 */
[CC--:B------:R-:W-:Y:S02]  /*0700*/  @P1 IADD3 R13, PT, PT, R20.reuse, R21.reuse, RZ ;  /* 0x00000015140d1210 */ /* 0x0c0fe40007ffe0ff */
[----:B------:R-:W-:Y:S02]  /*0710*/  @P1 IADD3 R12, P2, PT, R20, R21, RZ ;  /* 0x00000015140c1210 */ /* 0x000fe40007f5e0ff */
[----:B------:R-:W2:Y:S02]  /*0720*/  @P1 LDC.64 R2, c[0x0][0x380] ;  /* 0x0000e000ff021b82 */ /* 0x000ea40000000a00 */
[----:B------:R-:W-:-:S06]  /*0730*/  @P1 IADD3.X R14, PT, PT, RZ, RZ, RZ, P2, !PT ;  /* 0x000000ffff0e1210 */ /* 0x000fcc00017fe4ff */
[----:B------:R-:W3:Y:S01]  /*0740*/  LDC.64 R4, c[0x0][0x380] ;  /* 0x0000e000ff047b82 */ /* 0x000ee20000000a00 */
[----:B0-----:R-:W-:-:S04]  /*0750*/  @P1 IMAD.WIDE.U32 R10, R13, 0x4, R10 ;  /* 0x000000040d0a1825 */ /* 0x001fc800078e000a */
[C---:B------:R-:W-:Y:S01]  /*0760*/  @P1 IMAD R13, R21.reuse, R17, R0 ;  /* 0x00000011150d1224 */ /* 0x040fe200078e0200 */
[----:B------:R-:W-:Y:S01]  /*0770*/  @P1 IADD3 R21, PT, PT, R21, 0x2, RZ ;  /* 0x0000000215151810 */ /* 0x000fe20007ffe0ff */
[----:B------:R-:W4:Y:S01]  /*0780*/  @P1 LDG.E R11, desc[UR4][R10.64] ;  /* 0x000000040a0b1981 */ /* 0x000f22000c1e1900 */
[----:B------:R-:W0:Y:S01]  /*0790*/  LDC.64 R6, c[0x0][0x388] ;  /* 0x0000e200ff067b82 */ /* 0x000e220000000a00 */
[----:B-1----:R-:W-:Y:S01]  /*07a0*/  @P1 IMAD.WIDE R8, R13, 0x4, R8 ;  /* 0x000000040d081825 */ /* 0x002fe200078e0208 */
[----:B------:R-:W-:Y:S02]  /*07b0*/  @!P0 IADD3 R15, PT, PT, R20, R21, RZ ;  /* 0x00000015140f8210 */ /* 0x000fe40007ffe0ff */
[----:B--2---:R-:W-:Y:S01]  /*07c0*/  @P1 LEA R2, P2, R12, R2, 0x2 ;  /* 0x000000020c021211 */ /* 0x004fe200078410ff */
[----:B------:R-:W-:-:S03]  /*07d0*/  @!P0 IMAD R21, R21, R17, R0 ;  /* 0x0000001115158224 */ /* 0x000fc600078e0200 */
[----:B------:R-:W-:Y:S01]  /*07e0*/  @P1 LEA.HI.X R3, R12, R3, R14, 0x2, P2 ;  /* 0x000000030c031211 */ /* 0x000fe200010f140e */
[----:B------:R-:W-:Y:S01]  /*07f0*/  @P1 IMAD.WIDE R12, R17, 0x4, R8 ;  /* 0x00000004110c1825 */ /* 0x000fe200078e0208 */
[----:B------:R-:W4:Y:S03]  /*0800*/  @P1 LDG.E R14, desc[UR4][R8.64] ;  /* 0x00000004080e1981 */ /* 0x000f26000c1e1900 */
[----:B---3--:R-:W-:Y:S01]  /*0810*/  @!P0 IMAD.WIDE.U32 R4, R15, 0x4, R4 ;  /* 0x000000040f048825 */ /* 0x008fe200078e0004 */
[----:B------:R-:W2:Y:S04]  /*0820*/  @P1 LDG.E R2, desc[UR4][R2.64+0x4] ;  /* 0x0000040402021981 */ /* 0x000ea8000c1e1900 */
[----:B------:R-:W2:Y:S01]  /*0830*/  @P1 LDG.E R12, desc[UR4][R12.64] ;  /* 0x000000040c0c1981 */ /* 0x000ea2000c1e1900 */
[----:B0-----:R-:W-:-:S03]  /*0840*/  @!P0 IMAD.WIDE R6, R21, 0x4, R6 ;  /* 0x0000000415068825 */ /* 0x001fc600078e0206 */
[----:B------:R-:W3:Y:S04]  /*0850*/  @!P0 LDG.E R5, desc[UR4][R4.64] ;  /* 0x0000000404058981 */ /* 0x000ee8000c1e1900 */
[----:B------:R-:W3:Y:S01]  /*0860*/  @!P0 LDG.E R6, desc[UR4][R6.64] ;  /* 0x0000000406068981 */ /* 0x000ee2000c1e1900 */
[----:B----4-:R-:W-:-:S04]  /*0870*/  @P1 IMAD R11, R11, R14, R24 ;  /* 0x0000000e0b0b1224 */ /* 0x010fc800078e0218 */
[----:B--2---:R-:W-:-:S04]  /*0880*/  @P1 IMAD R24, R2, R12, R11 ;  /* 0x0000000c02181224 */ /* 0x004fc800078e020b */
[----:B---3--:R-:W-:-:S07]  /*0890*/  @!P0 IMAD R24, R5, R6, R24 ;  /* 0x0000000605188224 */ /* 0x008fce00078e0218 */
.L_x_0:
[----:B------:R-:W0:Y:S01]  /*08a0*/  LDC.64 R2, c[0x0][0x390] ;  /* 0x0000e400ff027b82 */ /* 0x000e220000000a00 */
[----:B------:R-:W-:-:S04]  /*08b0*/  IMAD R17, R16, R17, R0 ;  /* 0x0000001110117224 */ /* 0x000fc800078e0200 */
[----:B0-----:R-:W-:-:S05]  /*08c0*/  IMAD.WIDE R2, R17, 0x4, R2 ;  /* 0x0000000411027825 */ /* 0x001fca00078e0202 */
[----:B------:R-:W-:Y:S01]  /*08d0*/  STG.E desc[UR4][R2.64], R24 ;  /* 0x0000001802007986 */ /* 0x000fe2000c101904 */
[----:B------:R-:W-:Y:S05]  /*08e0*/  EXIT ;  /* 0x000000000000794d */ /* 0x000fea0003800000 */
.L_x_4:
[----:B------:R-:W-:-:S00]  /*08f0*/  BRA `(.L_x_4) ;  /* 0xfffffffc00fc7947 */ /* 0x000fc0000383ffff */
[----:B------:R-:W-:-:S00]  /*0900*/  NOP ;  /* 0x0000000000007918 */ /* 0x000fc00000000000 */
[----:B------:R-:W-:-:S00]  /*0910*/  NOP ;  /* 0x0000000000007918 */ /* 0x000fc00000000000 */
[----:B------:R-:W-:-:S00]  /*0920*/  NOP ;  /* 0x0000000000007918 */ /* 0x000fc00000000000 */
[----:B------:R-:W-:-:S00]  /*0930*/  NOP ;  /* 0x0000000000007918 */ /* 0x000fc00000000000 */
[----:B------:R-:W-:-:S00]  /*0940*/  NOP ;  /* 0x0000000000007918 */ /* 0x000fc00000000000 */
[----:B------:R-:W-:-:S00]  /*0950*/  NOP ;  /* 0x0000000000007918 */ /* 0x000fc00000000000 */
[----:B------:R-:W-:-:S00]  /*0960*/  NOP ;  /* 0x0000000000007918 */ /* 0x000fc00000000000 */
[----:B------:R-:W-:-:S00]  /*0970*/  NOP ;  /* 0x0000000000007918 */ /* 0x000fc00000000000 */
.L_x_5:


//--------------------- .nv.shared.reserved.0     --------------------------
	.section	.nv.shared.reserved.0,"aw",@nobits
	.weak		__nv_reservedSMEM_offset_0_alias
	.size		__nv_reservedSMEM_offset_0_alias, 0, 64
	.other		__nv_reservedSMEM_offset_0_alias,@"STO_CUDA_RESERVED_SHARED STV_DEFAULT"
__nv_reservedSMEM_offset_0_alias:
	.zero		0
	.zero		64


//--------------------- .nv.constant0._Z20matrixMultiplicationPiS_S_iii --------------------------
	.section	.nv.constant0._Z20matrixMultiplicationPiS_S_iii,"a",@progbits
	.sectionflags	@""
	.align	4
.nv.constant0._Z20matrixMultiplicationPiS_S_iii:
	.zero		932


//--------------------- SYMBOLS --------------------------

	.type		.nv.reservedSmem.offset0,@object
	.size		.nv.reservedSmem.offset0,0x4
